//
// Generated by NVIDIA NVVM Compiler
//
// Compiler Build ID: CL-36424714
// Cuda compilation tools, release 13.0, V13.0.88
// Based on NVVM 20.0.0
//

.version 9.0
.target sm_100
.address_size 64

	// .globl	_Z10vsortSmallPiS_
.extern .shared .align 16 .b8 sbase[];

.visible .entry _Z10vsortSmallPiS_(
	.param .u64 .ptr .align 1 _Z10vsortSmallPiS__param_0,
	.param .u64 .ptr .align 1 _Z10vsortSmallPiS__param_1
)
{
	.reg .b32 	%r<359>;
	.reg .b64 	%rd<18>;

	ld.param.u64 	%rd1, [_Z10vsortSmallPiS__param_0];
	ld.param.u64 	%rd2, [_Z10vsortSmallPiS__param_1];
	cvta.to.global.u64 	%rd3, %rd2;
	cvta.to.global.u64 	%rd4, %rd1;
	mov.u32 	%r1, %tid.x;
	mov.u32 	%r2, %ctaid.x;
	shl.b32 	%r3, %r2, 9;
	cvt.u64.u32 	%rd5, %r3;
	and.b32  	%r4, %r1, 768;
	add.s32 	%r5, %r4, %r1;
	cvt.u64.u32 	%rd6, %r5;
	add.s64 	%rd7, %rd6, %rd5;
	shl.b64 	%rd8, %rd7, 2;
	add.s64 	%rd9, %rd4, %rd8;
	ld.global.u32 	%r6, [%rd9];
	xor.b32  	%r7, %r5, 256;
	cvt.u64.u32 	%rd10, %r7;
	add.s64 	%rd11, %rd10, %rd5;
	shl.b64 	%rd12, %rd11, 2;
	add.s64 	%rd13, %rd4, %rd12;
	ld.global.u32 	%r8, [%rd13];
	min.s32 	%r9, %r6, %r8;
	shl.b32 	%r10, %r5, 2;
	mov.u32 	%r11, sbase;
	add.s32 	%r12, %r11, %r10;
	st.shared.u32 	[%r12], %r9;
	max.s32 	%r13, %r6, %r8;
	xor.b32  	%r14, %r10, 1024;
	add.s32 	%r15, %r11, %r14;
	st.shared.u32 	[%r15], %r13;
	bar.sync 	0;
	ld.shared.u32 	%r16, [%r12];
	xor.b32  	%r17, %r10, 1536;
	add.s32 	%r18, %r11, %r17;
	ld.shared.u32 	%r19, [%r18];
	min.s32 	%r20, %r16, %r19;
	st.shared.u32 	[%r12+2048], %r20;
	ld.shared.u32 	%r21, [%r18];
	max.s32 	%r22, %r16, %r21;
	st.shared.u32 	[%r18+2048], %r22;
	bar.sync 	0;
	and.b32  	%r23, %r1, 896;
	add.s32 	%r24, %r23, %r1;
	shl.b32 	%r25, %r24, 2;
	add.s32 	%r26, %r11, 2048;
	add.s32 	%r27, %r26, %r25;
	ld.shared.u32 	%r28, [%r27];
	xor.b32  	%r29, %r25, 512;
	add.s32 	%r30, %r26, %r29;
	ld.shared.u32 	%r31, [%r30];
	min.s32 	%r32, %r28, %r31;
	st.shared.u32 	[%r27+-2048], %r32;
	ld.shared.u32 	%r33, [%r30];
	max.s32 	%r34, %r28, %r33;
	st.shared.u32 	[%r30+-2048], %r34;
	bar.sync 	0;
	ld.shared.u32 	%r35, [%r12];
	xor.b32  	%r36, %r10, 1792;
	add.s32 	%r37, %r11, %r36;
	ld.shared.u32 	%r38, [%r37];
	min.s32 	%r39, %r35, %r38;
	st.shared.u32 	[%r12+2048], %r39;
	ld.shared.u32 	%r40, [%r37];
	max.s32 	%r41, %r35, %r40;
	st.shared.u32 	[%r37+2048], %r41;
	bar.sync 	0;
	ld.shared.u32 	%r42, [%r27];
	xor.b32  	%r43, %r25, 768;
	add.s32 	%r44, %r26, %r43;
	ld.shared.u32 	%r45, [%r44];
	min.s32 	%r46, %r42, %r45;
	st.shared.u32 	[%r27+-2048], %r46;
	ld.shared.u32 	%r47, [%r44];
	max.s32 	%r48, %r42, %r47;
	st.shared.u32 	[%r44+-2048], %r48;
	bar.sync 	0;
	and.b32  	%r49, %r1, 960;
	add.s32 	%r50, %r49, %r1;
	shl.b32 	%r51, %r50, 2;
	add.s32 	%r52, %r11, %r51;
	ld.shared.u32 	%r53, [%r52];
	xor.b32  	%r54, %r51, 256;
	add.s32 	%r55, %r11, %r54;
	ld.shared.u32 	%r56, [%r55];
	min.s32 	%r57, %r53, %r56;
	st.shared.u32 	[%r52+2048], %r57;
	ld.shared.u32 	%r58, [%r55];
	max.s32 	%r59, %r53, %r58;
	st.shared.u32 	[%r55+2048], %r59;
	bar.sync 	0;
	ld.shared.u32 	%r60, [%r12+2048];
	xor.b32  	%r61, %r10, 1920;
	add.s32 	%r62, %r26, %r61;
	ld.shared.u32 	%r63, [%r62];
	min.s32 	%r64, %r60, %r63;
	st.shared.u32 	[%r12], %r64;
	ld.shared.u32 	%r65, [%r62];
	max.s32 	%r66, %r60, %r65;
	st.shared.u32 	[%r62+-2048], %r66;
	bar.sync 	0;
	ld.shared.u32 	%r67, [%r27+-2048];
	xor.b32  	%r68, %r25, 896;
	add.s32 	%r69, %r11, %r68;
	ld.shared.u32 	%r70, [%r69];
	min.s32 	%r71, %r67, %r70;
	st.shared.u32 	[%r27], %r71;
	ld.shared.u32 	%r72, [%r69];
	max.s32 	%r73, %r67, %r72;
	st.shared.u32 	[%r69+2048], %r73;
	bar.sync 	0;
	ld.shared.u32 	%r74, [%r52+2048];
	xor.b32  	%r75, %r51, 384;
	add.s32 	%r76, %r26, %r75;
	ld.shared.u32 	%r77, [%r76];
	min.s32 	%r78, %r74, %r77;
	st.shared.u32 	[%r52], %r78;
	ld.shared.u32 	%r79, [%r76];
	max.s32 	%r80, %r74, %r79;
	st.shared.u32 	[%r76+-2048], %r80;
	bar.sync 	0;
	and.b32  	%r81, %r1, 992;
	add.s32 	%r82, %r81, %r1;
	shl.b32 	%r83, %r82, 2;
	add.s32 	%r84, %r11, %r83;
	ld.shared.u32 	%r85, [%r84];
	xor.b32  	%r86, %r83, 128;
	add.s32 	%r87, %r11, %r86;
	ld.shared.u32 	%r88, [%r87];
	min.s32 	%r89, %r85, %r88;
	st.shared.u32 	[%r84+2048], %r89;
	ld.shared.u32 	%r90, [%r87];
	max.s32 	%r91, %r85, %r90;
	st.shared.u32 	[%r87+2048], %r91;
	bar.sync 	0;
	ld.shared.u32 	%r92, [%r12+2048];
	xor.b32  	%r93, %r10, 1984;
	add.s32 	%r94, %r26, %r93;
	ld.shared.u32 	%r95, [%r94];
	min.s32 	%r96, %r92, %r95;
	st.shared.u32 	[%r12], %r96;
	ld.shared.u32 	%r97, [%r94];
	max.s32 	%r98, %r92, %r97;
	st.shared.u32 	[%r94+-2048], %r98;
	bar.sync 	0;
	ld.shared.u32 	%r99, [%r27+-2048];
	xor.b32  	%r100, %r25, 960;
	add.s32 	%r101, %r11, %r100;
	ld.shared.u32 	%r102, [%r101];
	min.s32 	%r103, %r99, %r102;
	st.shared.u32 	[%r27], %r103;
	ld.shared.u32 	%r104, [%r101];
	max.s32 	%r105, %r99, %r104;
	st.shared.u32 	[%r101+2048], %r105;
	bar.sync 	0;
	ld.shared.u32 	%r106, [%r52+2048];
	xor.b32  	%r107, %r51, 448;
	add.s32 	%r108, %r26, %r107;
	ld.shared.u32 	%r109, [%r108];
	min.s32 	%r110, %r106, %r109;
	st.shared.u32 	[%r52], %r110;
	ld.shared.u32 	%r111, [%r108];
	max.s32 	%r112, %r106, %r111;
	st.shared.u32 	[%r108+-2048], %r112;
	bar.sync 	0;
	ld.shared.u32 	%r113, [%r84];
	xor.b32  	%r114, %r83, 192;
	add.s32 	%r115, %r11, %r114;
	ld.shared.u32 	%r116, [%r115];
	min.s32 	%r117, %r113, %r116;
	st.shared.u32 	[%r84+2048], %r117;
	ld.shared.u32 	%r118, [%r115];
	max.s32 	%r119, %r113, %r118;
	st.shared.u32 	[%r115+2048], %r119;
	bar.sync 	0;
	and.b32  	%r120, %r1, 1008;
	add.s32 	%r121, %r120, %r1;
	shl.b32 	%r122, %r121, 2;
	add.s32 	%r123, %r26, %r122;
	ld.shared.u32 	%r124, [%r123];
	xor.b32  	%r125, %r122, 64;
	add.s32 	%r126, %r26, %r125;
	ld.shared.u32 	%r127, [%r126];
	min.s32 	%r128, %r124, %r127;
	st.shared.u32 	[%r123+-2048], %r128;
	ld.shared.u32 	%r129, [%r126];
	max.s32 	%r130, %r124, %r129;
	st.shared.u32 	[%r126+-2048], %r130;
	bar.sync 	0;
	ld.shared.u32 	%r131, [%r12];
	xor.b32  	%r132, %r10, 2016;
	add.s32 	%r133, %r11, %r132;
	ld.shared.u32 	%r134, [%r133];
	min.s32 	%r135, %r131, %r134;
	st.shared.u32 	[%r12+2048], %r135;
	ld.shared.u32 	%r136, [%r133];
	max.s32 	%r137, %r131, %r136;
	st.shared.u32 	[%r133+2048], %r137;
	bar.sync 	0;
	ld.shared.u32 	%r138, [%r27];
	xor.b32  	%r139, %r25, 992;
	add.s32 	%r140, %r26, %r139;
	ld.shared.u32 	%r141, [%r140];
	min.s32 	%r142, %r138, %r141;
	st.shared.u32 	[%r27+-2048], %r142;
	ld.shared.u32 	%r143, [%r140];
	max.s32 	%r144, %r138, %r143;
	st.shared.u32 	[%r140+-2048], %r144;
	bar.sync 	0;
	ld.shared.u32 	%r145, [%r52];
	xor.b32  	%r146, %r51, 480;
	add.s32 	%r147, %r11, %r146;
	ld.shared.u32 	%r148, [%r147];
	min.s32 	%r149, %r145, %r148;
	st.shared.u32 	[%r52+2048], %r149;
	ld.shared.u32 	%r150, [%r147];
	max.s32 	%r151, %r145, %r150;
	st.shared.u32 	[%r147+2048], %r151;
	bar.sync 	0;
	ld.shared.u32 	%r152, [%r84+2048];
	xor.b32  	%r153, %r83, 224;
	add.s32 	%r154, %r26, %r153;
	ld.shared.u32 	%r155, [%r154];
	min.s32 	%r156, %r152, %r155;
	st.shared.u32 	[%r84], %r156;
	ld.shared.u32 	%r157, [%r154];
	max.s32 	%r158, %r152, %r157;
	st.shared.u32 	[%r154+-2048], %r158;
	bar.sync 	0;
	ld.shared.u32 	%r159, [%r123+-2048];
	xor.b32  	%r160, %r122, 96;
	add.s32 	%r161, %r11, %r160;
	ld.shared.u32 	%r162, [%r161];
	min.s32 	%r163, %r159, %r162;
	st.shared.u32 	[%r123], %r163;
	ld.shared.u32 	%r164, [%r161];
	max.s32 	%r165, %r159, %r164;
	st.shared.u32 	[%r161+2048], %r165;
	bar.sync 	0;
	and.b32  	%r166, %r1, 1016;
	add.s32 	%r167, %r166, %r1;
	shl.b32 	%r168, %r167, 2;
	add.s32 	%r169, %r26, %r168;
	ld.shared.u32 	%r170, [%r169];
	xor.b32  	%r171, %r168, 32;
	add.s32 	%r172, %r26, %r171;
	ld.shared.u32 	%r173, [%r172];
	min.s32 	%r174, %r170, %r173;
	st.shared.u32 	[%r169+-2048], %r174;
	ld.shared.u32 	%r175, [%r172];
	max.s32 	%r176, %r170, %r175;
	st.shared.u32 	[%r172+-2048], %r176;
	bar.sync 	0;
	ld.shared.u32 	%r177, [%r12];
	xor.b32  	%r178, %r10, 2032;
	add.s32 	%r179, %r11, %r178;
	ld.shared.u32 	%r180, [%r179];
	min.s32 	%r181, %r177, %r180;
	st.shared.u32 	[%r12+2048], %r181;
	ld.shared.u32 	%r182, [%r179];
	max.s32 	%r183, %r177, %r182;
	st.shared.u32 	[%r179+2048], %r183;
	bar.sync 	0;
	ld.shared.u32 	%r184, [%r27];
	xor.b32  	%r185, %r25, 1008;
	add.s32 	%r186, %r26, %r185;
	ld.shared.u32 	%r187, [%r186];
	min.s32 	%r188, %r184, %r187;
	st.shared.u32 	[%r27+-2048], %r188;
	ld.shared.u32 	%r189, [%r186];
	max.s32 	%r190, %r184, %r189;
	st.shared.u32 	[%r186+-2048], %r190;
	bar.sync 	0;
	ld.shared.u32 	%r191, [%r52];
	xor.b32  	%r192, %r51, 496;
	add.s32 	%r193, %r11, %r192;
	ld.shared.u32 	%r194, [%r193];
	min.s32 	%r195, %r191, %r194;
	st.shared.u32 	[%r52+2048], %r195;
	ld.shared.u32 	%r196, [%r193];
	max.s32 	%r197, %r191, %r196;
	st.shared.u32 	[%r193+2048], %r197;
	bar.sync 	0;
	ld.shared.u32 	%r198, [%r84+2048];
	xor.b32  	%r199, %r83, 240;
	add.s32 	%r200, %r26, %r199;
	ld.shared.u32 	%r201, [%r200];
	min.s32 	%r202, %r198, %r201;
	st.shared.u32 	[%r84], %r202;
	ld.shared.u32 	%r203, [%r200];
	max.s32 	%r204, %r198, %r203;
	st.shared.u32 	[%r200+-2048], %r204;
	bar.sync 	0;
	ld.shared.u32 	%r205, [%r123+-2048];
	xor.b32  	%r206, %r122, 112;
	add.s32 	%r207, %r11, %r206;
	ld.shared.u32 	%r208, [%r207];
	min.s32 	%r209, %r205, %r208;
	st.shared.u32 	[%r123], %r209;
	ld.shared.u32 	%r210, [%r207];
	max.s32 	%r211, %r205, %r210;
	st.shared.u32 	[%r207+2048], %r211;
	bar.sync 	0;
	ld.shared.u32 	%r212, [%r169];
	xor.b32  	%r213, %r168, 48;
	add.s32 	%r214, %r26, %r213;
	ld.shared.u32 	%r215, [%r214];
	min.s32 	%r216, %r212, %r215;
	st.shared.u32 	[%r169+-2048], %r216;
	ld.shared.u32 	%r217, [%r214];
	max.s32 	%r218, %r212, %r217;
	st.shared.u32 	[%r214+-2048], %r218;
	bar.sync 	0;
	and.b32  	%r219, %r1, 1020;
	add.s32 	%r220, %r219, %r1;
	shl.b32 	%r221, %r220, 2;
	add.s32 	%r222, %r11, %r221;
	ld.shared.u32 	%r223, [%r222];
	xor.b32  	%r224, %r221, 16;
	add.s32 	%r225, %r11, %r224;
	ld.shared.u32 	%r226, [%r225];
	min.s32 	%r227, %r223, %r226;
	st.shared.u32 	[%r222+2048], %r227;
	ld.shared.u32 	%r228, [%r225];
	max.s32 	%r229, %r223, %r228;
	st.shared.u32 	[%r225+2048], %r229;
	bar.sync 	0;
	ld.shared.u32 	%r230, [%r12+2048];
	xor.b32  	%r231, %r10, 2040;
	add.s32 	%r232, %r26, %r231;
	ld.shared.u32 	%r233, [%r232];
	min.s32 	%r234, %r230, %r233;
	st.shared.u32 	[%r12], %r234;
	ld.shared.u32 	%r235, [%r232];
	max.s32 	%r236, %r230, %r235;
	st.shared.u32 	[%r232+-2048], %r236;
	bar.sync 	0;
	ld.shared.u32 	%r237, [%r27+-2048];
	xor.b32  	%r238, %r25, 1016;
	add.s32 	%r239, %r11, %r238;
	ld.shared.u32 	%r240, [%r239];
	min.s32 	%r241, %r237, %r240;
	st.shared.u32 	[%r27], %r241;
	ld.shared.u32 	%r242, [%r239];
	max.s32 	%r243, %r237, %r242;
	st.shared.u32 	[%r239+2048], %r243;
	bar.sync 	0;
	ld.shared.u32 	%r244, [%r52+2048];
	xor.b32  	%r245, %r51, 504;
	add.s32 	%r246, %r26, %r245;
	ld.shared.u32 	%r247, [%r246];
	min.s32 	%r248, %r244, %r247;
	st.shared.u32 	[%r52], %r248;
	ld.shared.u32 	%r249, [%r246];
	max.s32 	%r250, %r244, %r249;
	st.shared.u32 	[%r246+-2048], %r250;
	bar.sync 	0;
	ld.shared.u32 	%r251, [%r84];
	xor.b32  	%r252, %r83, 248;
	add.s32 	%r253, %r11, %r252;
	ld.shared.u32 	%r254, [%r253];
	min.s32 	%r255, %r251, %r254;
	st.shared.u32 	[%r84+2048], %r255;
	ld.shared.u32 	%r256, [%r253];
	max.s32 	%r257, %r251, %r256;
	st.shared.u32 	[%r253+2048], %r257;
	bar.sync 	0;
	ld.shared.u32 	%r258, [%r123];
	xor.b32  	%r259, %r122, 120;
	add.s32 	%r260, %r26, %r259;
	ld.shared.u32 	%r261, [%r260];
	min.s32 	%r262, %r258, %r261;
	st.shared.u32 	[%r123+-2048], %r262;
	ld.shared.u32 	%r263, [%r260];
	max.s32 	%r264, %r258, %r263;
	st.shared.u32 	[%r260+-2048], %r264;
	bar.sync 	0;
	ld.shared.u32 	%r265, [%r169+-2048];
	xor.b32  	%r266, %r168, 56;
	add.s32 	%r267, %r11, %r266;
	ld.shared.u32 	%r268, [%r267];
	min.s32 	%r269, %r265, %r268;
	st.shared.u32 	[%r169], %r269;
	ld.shared.u32 	%r270, [%r267];
	max.s32 	%r271, %r265, %r270;
	st.shared.u32 	[%r267+2048], %r271;
	bar.sync 	0;
	ld.shared.u32 	%r272, [%r222+2048];
	xor.b32  	%r273, %r221, 24;
	add.s32 	%r274, %r26, %r273;
	ld.shared.u32 	%r275, [%r274];
	min.s32 	%r276, %r272, %r275;
	st.shared.u32 	[%r222], %r276;
	ld.shared.u32 	%r277, [%r274];
	max.s32 	%r278, %r272, %r277;
	st.shared.u32 	[%r274+-2048], %r278;
	bar.sync 	0;
	and.b32  	%r279, %r1, 1022;
	add.s32 	%r280, %r279, %r1;
	shl.b32 	%r281, %r280, 2;
	add.s32 	%r282, %r11, %r281;
	ld.shared.u32 	%r283, [%r282];
	xor.b32  	%r284, %r281, 8;
	add.s32 	%r285, %r11, %r284;
	ld.shared.u32 	%r286, [%r285];
	min.s32 	%r287, %r283, %r286;
	st.shared.u32 	[%r282+2048], %r287;
	ld.shared.u32 	%r288, [%r285];
	max.s32 	%r289, %r283, %r288;
	st.shared.u32 	[%r285+2048], %r289;
	bar.sync 	0;
	ld.shared.u32 	%r290, [%r12+2048];
	xor.b32  	%r291, %r10, 2044;
	add.s32 	%r292, %r26, %r291;
	ld.shared.u32 	%r293, [%r292];
	min.s32 	%r294, %r290, %r293;
	st.shared.u32 	[%r12], %r294;
	ld.shared.u32 	%r295, [%r292];
	max.s32 	%r296, %r290, %r295;
	st.shared.u32 	[%r292+-2048], %r296;
	bar.sync 	0;
	ld.shared.u32 	%r297, [%r27+-2048];
	xor.b32  	%r298, %r25, 1020;
	add.s32 	%r299, %r11, %r298;
	ld.shared.u32 	%r300, [%r299];
	min.s32 	%r301, %r297, %r300;
	st.shared.u32 	[%r27], %r301;
	ld.shared.u32 	%r302, [%r299];
	max.s32 	%r303, %r297, %r302;
	st.shared.u32 	[%r299+2048], %r303;
	bar.sync 	0;
	ld.shared.u32 	%r304, [%r52+2048];
	xor.b32  	%r305, %r51, 508;
	add.s32 	%r306, %r26, %r305;
	ld.shared.u32 	%r307, [%r306];
	min.s32 	%r308, %r304, %r307;
	st.shared.u32 	[%r52], %r308;
	ld.shared.u32 	%r309, [%r306];
	max.s32 	%r310, %r304, %r309;
	st.shared.u32 	[%r306+-2048], %r310;
	bar.sync 	0;
	ld.shared.u32 	%r311, [%r84];
	xor.b32  	%r312, %r83, 252;
	add.s32 	%r313, %r11, %r312;
	ld.shared.u32 	%r314, [%r313];
	min.s32 	%r315, %r311, %r314;
	st.shared.u32 	[%r84+2048], %r315;
	ld.shared.u32 	%r316, [%r313];
	max.s32 	%r317, %r311, %r316;
	st.shared.u32 	[%r313+2048], %r317;
	bar.sync 	0;
	ld.shared.u32 	%r318, [%r123];
	xor.b32  	%r319, %r122, 124;
	add.s32 	%r320, %r26, %r319;
	ld.shared.u32 	%r321, [%r320];
	min.s32 	%r322, %r318, %r321;
	st.shared.u32 	[%r123+-2048], %r322;
	ld.shared.u32 	%r323, [%r320];
	max.s32 	%r324, %r318, %r323;
	st.shared.u32 	[%r320+-2048], %r324;
	bar.sync 	0;
	ld.shared.u32 	%r325, [%r169+-2048];
	xor.b32  	%r326, %r168, 60;
	add.s32 	%r327, %r11, %r326;
	ld.shared.u32 	%r328, [%r327];
	min.s32 	%r329, %r325, %r328;
	st.shared.u32 	[%r169], %r329;
	ld.shared.u32 	%r330, [%r327];
	max.s32 	%r331, %r325, %r330;
	st.shared.u32 	[%r327+2048], %r331;
	bar.sync 	0;
	ld.shared.u32 	%r332, [%r222+2048];
	xor.b32  	%r333, %r221, 28;
	add.s32 	%r334, %r26, %r333;
	ld.shared.u32 	%r335, [%r334];
	min.s32 	%r336, %r332, %r335;
	st.shared.u32 	[%r222], %r336;
	ld.shared.u32 	%r337, [%r334];
	max.s32 	%r338, %r332, %r337;
	st.shared.u32 	[%r334+-2048], %r338;
	bar.sync 	0;
	ld.shared.u32 	%r339, [%r282];
	xor.b32  	%r340, %r281, 12;
	add.s32 	%r341, %r11, %r340;
	ld.shared.u32 	%r342, [%r341];
	min.s32 	%r343, %r339, %r342;
	st.shared.u32 	[%r282+2048], %r343;
	ld.shared.u32 	%r344, [%r341];
	max.s32 	%r345, %r339, %r344;
	st.shared.u32 	[%r341+2048], %r345;
	bar.sync 	0;
	shl.b32 	%r346, %r1, 3;
	add.s32 	%r347, %r26, %r346;
	ld.shared.u32 	%r348, [%r347];
	ld.shared.u32 	%r349, [%r347+4];
	min.s32 	%r350, %r348, %r349;
	add.s32 	%r351, %r347, -2048;
	st.shared.u32 	[%r347+-2048], %r350;
	max.s32 	%r352, %r348, %r349;
	st.shared.u32 	[%r347+-2044], %r352;
	bar.sync 	0;
	shl.b32 	%r353, %r1, 2;
	sub.s32 	%r354, %r351, %r353;
	ld.shared.u32 	%r355, [%r354];
	add.s32 	%r356, %r3, %r1;
	mul.wide.u32 	%rd14, %r356, 4;
	add.s64 	%rd15, %rd3, %rd14;
	st.global.u32 	[%rd15], %r355;
	ld.shared.u32 	%r357, [%r354+1024];
	add.s32 	%r358, %r356, 256;
	mul.wide.u32 	%rd16, %r358, 4;
	add.s64 	%rd17, %rd3, %rd16;
	st.global.u32 	[%rd17], %r357;
	ret;

}


// ===== COMPILED SASS (sm_100) =====

	.target	sm_100

	.elftype	@"ET_EXEC"


//--------------------- .note.nv.tkinfo           --------------------------
	.section	.note.nv.tkinfo,"",@"SHT_NOTE"
	.sectionflags	@"SHF_NOTE_NV_TKINFO"
	.tkinfo
        /*0018*/ 	.word	0x00000002
        /*0030*/ 	.string	""
        /*0030*/ 	.string	"ptxas"
        /*0030*/ 	.string	"Cuda compilation tools, release 13.0, V13.0.88"
        /*0030*/ 	.string	"Build cuda_13.0.r13.0/compiler.36424714_0"
        /*0030*/ 	.string	"-arch sm_100 -m 64 "



//--------------------- .note.nv.cuinfo           --------------------------
	.section	.note.nv.cuinfo,"",@"SHT_NOTE"
	.sectionflags	@"SHF_NOTE_NV_CUINFO"
        /*0018*/ 	.short	0x0002
        /*001a*/ 	.short	0x0064
        /*001c*/ 	.short	0x0082
	.zero		2


//--------------------- .nv.info                  --------------------------
	.section	.nv.info,"",@"SHT_CUDA_INFO"
	.align	4


	//----- nvinfo : EIATTR_REGCOUNT
	.align		4
        /*0000*/ 	.byte	0x04, 0x2f
        /*0002*/ 	.short	(.L_1 - .L_0)
	.align		4
.L_0:
        /*0004*/ 	.word	index@(_Z10vsortSmallPiS_)
        /*0008*/ 	.word	0x00000014


	//----- nvinfo : EIATTR_FRAME_SIZE
	.align		4
.L_1:
        /*000c*/ 	.byte	0x04, 0x11
        /*000e*/ 	.short	(.L_3 - .L_2)
	.align		4
.L_2:
        /*0010*/ 	.word	index@(_Z10vsortSmallPiS_)
        /*0014*/ 	.word	0x00000000


	//----- nvinfo : EIATTR_MIN_STACK_SIZE
	.align		4
.L_3:
        /*0018*/ 	.byte	0x04, 0x12
        /*001a*/ 	.short	(.L_5 - .L_4)
	.align		4
.L_4:
        /*001c*/ 	.word	index@(_Z10vsortSmallPiS_)
        /*0020*/ 	.word	0x00000000
.L_5:


//--------------------- .nv.compat                --------------------------
	.section	.nv.compat,"",@"SHT_CUDA_COMPAT_INFO"
	.align	4
        /*0000*/ 	.byte	0x02, 0x09, 0x00, 0x00, 0x02, 0x02, 0x01, 0x00, 0x02, 0x05, 0x05, 0x00, 0x03, 0x07, 0x01, 0x01
        /*0010*/ 	.byte	0x02, 0x03, 0x00, 0x00, 0x02, 0x06, 0x01, 0x00, 0x04, 0x0b, 0x08, 0x00, 0x09, 0x00, 0x00, 0x00
        /*0020*/ 	.byte	0x00, 0x00, 0x00, 0x00


//--------------------- .nv.info._Z10vsortSmallPiS_ --------------------------
	.section	.nv.info._Z10vsortSmallPiS_,"",@"SHT_CUDA_INFO"
	.sectionflags	@""
	.align	4


	//----- nvinfo : EIATTR_CUDA_API_VERSION
	.align		4
        /*0000*/ 	.byte	0x04, 0x37
        /*0002*/ 	.short	(.L_7 - .L_6)
.L_6:
        /*0004*/ 	.word	0x00000082


	//----- nvinfo : EIATTR_KPARAM_INFO
	.align		4
.L_7:
        /*0008*/ 	.byte	0x04, 0x17
        /*000a*/ 	.short	(.L_9 - .L_8)
.L_8:
        /*000c*/ 	.word	0x00000000
        /*0010*/ 	.short	0x0001
        /*0012*/ 	.short	0x0008
        /*0014*/ 	.byte	0x00, 0xf5, 0x21, 0x00


	//----- nvinfo : EIATTR_KPARAM_INFO
	.align		4
.L_9:
        /*0018*/ 	.byte	0x04, 0x17
        /*001a*/ 	.short	(.L_11 - .L_10)
.L_10:
        /*001c*/ 	.word	0x00000000
        /*0020*/ 	.short	0x0000
        /*0022*/ 	.short	0x0000
        /*0024*/ 	.byte	0x00, 0xf5, 0x21, 0x00


	//----- nvinfo : EIATTR_SPARSE_MMA_MASK
	.align		4
.L_11:
        /*0028*/ 	.byte	0x03, 0x50
        /*002a*/ 	.short	0x0000


	//----- nvinfo : EIATTR_MAXREG_COUNT
	.align		4
        /*002c*/ 	.byte	0x03, 0x1b
        /*002e*/ 	.short	0x00ff


	//----- nvinfo : EIATTR_NUM_BARRIERS
	.align		4
        /*0030*/ 	.byte	0x02, 0x4c
        /*0032*/ 	.byte	0x01
	.zero		1


	//----- nvinfo : EIATTR_MERCURY_ISA_VERSION
	.align		4
        /*0034*/ 	.byte	0x03, 0x5f
        /*0036*/ 	.short	0x0101


	//----- nvinfo : EIATTR_VRC_CTA_INIT_COUNT
	.align		4
        /*0038*/ 	.byte	0x02, 0x4a
	.zero		1
	.zero		1


	//----- nvinfo : EIATTR_EXIT_INSTR_OFFSETS
	.align		4
        /*003c*/ 	.byte	0x04, 0x1c
        /*003e*/ 	.short	(.L_13 - .L_12)


	//   ....[0]....
.L_12:
        /*0040*/ 	.word	0x00001c70


	//----- nvinfo : EIATTR_CBANK_PARAM_SIZE
	.align		4
.L_13:
        /*0044*/ 	.byte	0x03, 0x19
        /*0046*/ 	.short	0x0010


	//----- nvinfo : EIATTR_PARAM_CBANK
	.align		4
        /*0048*/ 	.byte	0x04, 0x0a
        /*004a*/ 	.short	(.L_15 - .L_14)
	.align		4
.L_14:
        /*004c*/ 	.word	index@(.nv.constant0._Z10vsortSmallPiS_)
        /*0050*/ 	.short	0x0380
        /*0052*/ 	.short	0x0010


	//----- nvinfo : EIATTR_SW_WAR
	.align		4
.L_15:
        /*0054*/ 	.byte	0x04, 0x36
        /*0056*/ 	.short	(.L_17 - .L_16)
.L_16:
        /*0058*/ 	.word	0x00000008
.L_17:


//--------------------- .nv.callgraph             --------------------------
	.section	.nv.callgraph,"",@"SHT_CUDA_CALLGRAPH"
	.align	4
	.sectionentsize	8
	.align		4
        /*0000*/ 	.word	0x00000000
	.align		4
        /*0004*/ 	.word	0xffffffff
	.align		4
        /*0008*/ 	.word	0x00000000
	.align		4
        /*000c*/ 	.word	0xfffffffe
	.align		4
        /*0010*/ 	.word	0x00000000
	.align		4
        /*0014*/ 	.word	0xfffffffd
	.align		4
        /*0018*/ 	.word	0x00000000
	.align		4
        /*001c*/ 	.word	0xfffffffc


//--------------------- .text._Z10vsortSmallPiS_  --------------------------
	.section	.text._Z10vsortSmallPiS_,"ax",@progbits
	.align	128
        .global         _Z10vsortSmallPiS_
        .type           _Z10vsortSmallPiS_,@function
        .size           _Z10vsortSmallPiS_,(.L_x_1 - _Z10vsortSmallPiS_)
        .other          _Z10vsortSmallPiS_,@"STO_CUDA_ENTRY STV_DEFAULT"
_Z10vsortSmallPiS_:
.text._Z10vsortSmallPiS_:
[----:B------:R-:W-:Y:S01]  /*0000*/  LDC R1, c[0x0][0x37c] ;  /* 0x0000df00ff017b82 */ /* 0x000fe20000000800 */
[----:B------:R-:W0:Y:S07]  /*0010*/  S2R R0, SR_TID.X ;  /* 0x0000000000007919 */ /* 0x000e2e0000002100 */
[----:B------:R-:W1:Y:S01]  /*0020*/  S2UR UR4, SR_CTAID.X ;  /* 0x00000000000479c3 */ /* 0x000e620000002500 */
[----:B------:R-:W2:Y:S01]  /*0030*/  LDCU.64 UR6, c[0x0][0x380] ;  /* 0x00007000ff0677ac */ /* 0x000ea20008000a00 */
[----:B------:R-:W3:Y:S01]  /*0040*/  LDCU.64 UR8, c[0x0][0x358] ;  /* 0x00006b00ff0877ac */ /* 0x000ee20008000a00 */
[----:B-1----:R-:W-:Y:S01]  /*0050*/  USHF.L.U32 UR4, UR4, 0x9, URZ ;  /* 0x0000000904047899 */ /* 0x002fe200080006ff */
[----:B0-----:R-:W-:-:S05]  /*0060*/  LOP3.LUT R3, R0, 0x300, RZ, 0xc0, !PT ;  /* 0x0000030000037812 */ /* 0x001fca00078ec0ff */
[----:B------:R-:W-:-:S05]  /*0070*/  IMAD.IADD R3, R3, 0x1, R0 ;  /* 0x0000000103037824 */ /* 0x000fca00078e0200 */
[C---:B------:R-:W-:Y:S02]  /*0080*/  LOP3.LUT R2, R3.reuse, 0x100, RZ, 0x3c, !PT ;  /* 0x0000010003027812 */ /* 0x040fe400078e3cff */
[----:B------:R-:W-:Y:S02]  /*0090*/  IADD3 R5, P1, PT, R3, UR4, RZ ;  /* 0x0000000403057c10 */ /* 0x000fe4000ff3e0ff */
[----:B------:R-:W-:-:S03]  /*00a0*/  IADD3 R2, P0, PT, R2, UR4, RZ ;  /* 0x0000000402027c10 */ /* 0x000fc6000ff1e0ff */
[----:B------:R-:W-:Y:S01]  /*00b0*/  IMAD.X R8, RZ, RZ, RZ, P1 ;  /* 0x000000ffff087224 */ /* 0x000fe200008e06ff */
[C---:B--2---:R-:W-:Y:S01]  /*00c0*/  LEA R4, P1, R5.reuse, UR6, 0x2 ;  /* 0x0000000605047c11 */ /* 0x044fe2000f8210ff */
[----:B------:R-:W-:Y:S01]  /*00d0*/  IMAD.X R7, RZ, RZ, RZ, P0 ;  /* 0x000000ffff077224 */ /* 0x000fe200000e06ff */
[C---:B------:R-:W-:Y:S02]  /*00e0*/  LEA R6, P0, R2.reuse, UR6, 0x2 ;  /* 0x0000000602067c11 */ /* 0x040fe4000f8010ff */
[----:B------:R-:W-:Y:S02]  /*00f0*/  LEA.HI.X R5, R5, UR7, R8, 0x2, P1 ;  /* 0x0000000705057c11 */ /* 0x000fe400088f1408 */
[----:B------:R-:W-:-:S03]  /*0100*/  LEA.HI.X R7, R2, UR7, R7, 0x2, P0 ;  /* 0x0000000702077c11 */ /* 0x000fc600080f1407 */
[----:B---3--:R-:W2:Y:S04]  /*0110*/  LDG.E R4, desc[UR8][R4.64] ;  /* 0x0000000804047981 */ /* 0x008ea8000c1e1900 */
[----:B------:R-:W2:Y:S01]  /*0120*/  LDG.E R7, desc[UR8][R6.64] ;  /* 0x0000000806077981 */ /* 0x000ea2000c1e1900 */
[----:B------:R-:W0:Y:S01]  /*0130*/  S2UR UR6, SR_CgaCtaId ;  /* 0x00000000000679c3 */ /* 0x000e220000008800 */
[----:B------:R-:W-:Y:S01]  /*0140*/  UMOV UR5, 0x400 ;  /* 0x0000040000057882 */ /* 0x000fe20000000000 */
[----:B------:R-:W-:-:S05]  /*0150*/  IMAD.SHL.U32 R2, R3, 0x4, RZ ;  /* 0x0000000403027824 */ /* 0x000fca00078e00ff */
[C---:B------:R-:W-:Y:S02]  /*0160*/  LOP3.LUT R11, R2.reuse, 0x400, RZ, 0x3c, !PT ;  /* 0x00000400020b7812 */ /* 0x040fe400078e3cff */
[----:B------:R-:W-:Y:S01]  /*0170*/  LOP3.LUT R10, R2, 0x600, RZ, 0x3c, !PT ;  /* 0x00000600020a7812 */ /* 0x000fe200078e3cff */
[----:B0-----:R-:W-:Y:S01]  /*0180*/  ULEA UR5, UR6, UR5, 0x18 ;  /* 0x0000000506057291 */ /* 0x001fe2000f8ec0ff */
[CC--:B--2---:R-:W-:Y:S02]  /*0190*/  VIMNMX R9, PT, PT, R4.reuse, R7.reuse, PT ;  /* 0x0000000704097248 */ /* 0x0c4fe40003fe0100 */
[----:B------:R-:W-:-:S06]  /*01a0*/  VIMNMX R8, PT, PT, R4, R7, !PT ;  /* 0x0000000704087248 */ /* 0x000fcc0007fe0100 */
[----:B------:R-:W-:Y:S04]  /*01b0*/  STS [R2+UR5], R9 ;  /* 0x0000000902007988 */ /* 0x000fe80008000805 */
[----:B------:R-:W-:Y:S01]  /*01c0*/  STS [R11+UR5], R8 ;  /* 0x000000080b007988 */ /* 0x000fe20008000805 */
[----:B------:R-:W-:Y:S06]  /*01d0*/  BAR.SYNC.DEFER_BLOCKING 0x0 ;  /* 0x0000000000007b1d */ /* 0x000fec0000010000 */
[----:B------:R-:W-:Y:S04]  /*01e0*/  LDS R4, [R2+UR5] ;  /* 0x0000000502047984 */ /* 0x000fe80008000800 */
[----:B------:R-:W0:Y:S02]  /*01f0*/  LDS R3, [R10+UR5] ;  /* 0x000000050a037984 */ /* 0x000e240008000800 */
[----:B0-----:R-:W-:-:S02]  /*0200*/  VIMNMX R5, PT, PT, R4, R3, PT ;  /* 0x0000000304057248 */ /* 0x001fc40003fe0100 */
[----:B------:R-:W-:-:S03]  /*0210*/  LOP3.LUT R3, R0, 0x380, RZ, 0xc0, !PT ;  /* 0x0000038000037812 */ /* 0x000fc600078ec0ff */
[----:B------:R-:W-:Y:S02]  /*0220*/  STS [R2+UR5+0x800], R5 ;  /* 0x0008000502007988 */ /* 0x000fe40008000805 */
[----:B------:R-:W-:Y:S02]  /*0230*/  IMAD.IADD R3, R3, 0x1, R0 ;  /* 0x0000000103037824 */ /* 0x000fe400078e0200 */
[----:B------:R-:W0:Y:S02]  /*0240*/  LDS R7, [R10+UR5] ;  /* 0x000000050a077984 */ /* 0x000e240008000800 */
[----:B------:R-:W-:-:S05]  /*0250*/  IMAD.SHL.U32 R3, R3, 0x4, RZ ;  /* 0x0000000403037824 */ /* 0x000fca00078e00ff */
[----:B------:R-:W-:Y:S02]  /*0260*/  LOP3.LUT R6, R3, 0x200, RZ, 0x3c, !PT ;  /* 0x0000020003067812 */ /* 0x000fe400078e3cff */
[----:B0-----:R-:W-:-:S05]  /*0270*/  VIMNMX R7, PT, PT, R4, R7, !PT ;  /* 0x0000000704077248 */ /* 0x001fca0007fe0100 */
[----:B------:R0:W-:Y:S01]  /*0280*/  STS [R10+UR5+0x800], R7 ;  /* 0x000800070a007988 */ /* 0x0001e20008000805 */
[----:B------:R-:W-:Y:S01]  /*0290*/  BAR.SYNC.DEFER_BLOCKING 0x0 ;  /* 0x0000000000007b1d */ /* 0x000fe20000010000 */
[----:B0-----:R-:W-:-:S05]  /*02a0*/  LOP3.LUT R10, R3, 0x300, RZ, 0x3c, !PT ;  /* 0x00000300030a7812 */ /* 0x001fca00078e3cff */
[----:B------:R-:W-:Y:S04]  /*02b0*/  LDS R4, [R3+UR5+0x800] ;  /* 0x0008000503047984 */ /* 0x000fe80008000800 */
[----:B------:R-:W0:Y:S02]  /*02c0*/  LDS R9, [R6+UR5+0x800] ;  /* 0x0008000506097984 */ /* 0x000e240008000800 */
[----:B0-----:R-:W-:Y:S02]  /*02d0*/  VIMNMX R8, PT, PT, R4, R9, PT ;  /* 0x0000000904087248 */ /* 0x001fe40003fe0100 */
[----:B------:R-:W-:-:S03]  /*02e0*/  LOP3.LUT R9, R2, 0x700, RZ, 0x3c, !PT ;  /* 0x0000070002097812 */ /* 0x000fc600078e3cff */
[----:B------:R-:W-:Y:S04]  /*02f0*/  STS [R3+UR5], R8 ;  /* 0x0000000803007988 */ /* 0x000fe80008000805 */
[----:B------:R-:W0:Y:S02]  /*0300*/  LDS R5, [R6+UR5+0x800] ;  /* 0x0008000506057984 */ /* 0x000e240008000800 */
[----:B0-----:R-:W-:-:S05]  /*0310*/  VIMNMX R5, PT, PT, R4, R5, !PT ;  /* 0x0000000504057248 */ /* 0x001fca0007fe0100 */
[----:B------:R-:W-:Y:S01]  /*0320*/  STS [R6+UR5], R5 ;  /* 0x0000000506007988 */ /* 0x000fe20008000805 */
[----:B------:R-:W-:Y:S06]  /*0330*/  BAR.SYNC.DEFER_BLOCKING 0x0 ;  /* 0x0000000000007b1d */ /* 0x000fec0000010000 */
[----:B------:R-:W-:Y:S04]  /*0340*/  LDS R4, [R2+UR5] ;  /* 0x0000000502047984 */ /* 0x000fe80008000800 */
[----:B------:R-:W0:Y:S02]  /*0350*/  LDS R7, [R9+UR5] ;  /* 0x0000000509077984 */ /* 0x000e240008000800 */
[----:B0-----:R-:W-:-:S05]  /*0360*/  VIMNMX R7, PT, PT, R4, R7, PT ;  /* 0x0000000704077248 */ /* 0x001fca0003fe0100 */
[----:B------:R0:W-:Y:S04]  /*0370*/  STS [R2+UR5+0x800], R7 ;  /* 0x0008000702007988 */ /* 0x0001e80008000805 */
[----:B------:R-:W1:Y:S01]  /*0380*/  LDS R11, [R9+UR5] ;  /* 0x00000005090b7984 */ /* 0x000e620008000800 */
[----:B0-----:R-:W-:Y:S02]  /*0390*/  LOP3.LUT R7, R0, 0x3c0, RZ, 0xc0, !PT ;  /* 0x000003c000077812 */ /* 0x001fe400078ec0ff */
[----:B-1----:R-:W-:-:S05]  /*03a0*/  VIMNMX R8, PT, PT, R4, R11, !PT ;  /* 0x0000000b04087248 */ /* 0x002fca0007fe0100 */
[----:B------:R-:W-:Y:S01]  /*03b0*/  STS [R9+UR5+0x800], R8 ;  /* 0x0008000809007988 */ /* 0x000fe20008000805 */
[----:B------:R-:W-:Y:S06]  /*03c0*/  BAR.SYNC.DEFER_BLOCKING 0x0 ;  /* 0x0000000000007b1d */ /* 0x000fec0000010000 */
[----:B------:R-:W-:Y:S04]  /*03d0*/  LDS R5, [R3+UR5+0x800] ;  /* 0x0008000503057984 */ /* 0x000fe80008000800 */
[----:B------:R-:W0:Y:S02]  /*03e0*/  LDS R4, [R10+UR5+0x800] ;  /* 0x000800050a047984 */ /* 0x000e240008000800 */
[----:B0-----:R-:W-:Y:S01]  /*03f0*/  VIMNMX R6, PT, PT, R5, R4, PT ;  /* 0x0000000405067248 */ /* 0x001fe20003fe0100 */
[----:B------:R-:W-:-:S04]  /*0400*/  IMAD.IADD R4, R7, 0x1, R0 ;  /* 0x0000000107047824 */ /* 0x000fc800078e0200 */
[----:B------:R-:W-:Y:S01]  /*0410*/  STS [R3+UR5], R6 ;  /* 0x0000000603007988 */ /* 0x000fe20008000805 */
[----:B------:R-:W-:-:S03]  /*0420*/  IMAD.SHL.U32 R4, R4, 0x4, RZ ;  /* 0x0000000404047824 */ /* 0x000fc600078e00ff */
[----:B------:R-:W0:Y:S02]  /*0430*/  LDS R12, [R10+UR5+0x800] ;  /* 0x000800050a0c7984 */ /* 0x000e240008000800 */
[----:B------:R-:W-:Y:S02]  /*0440*/  LOP3.LUT R8, R4, 0x100, RZ, 0x3c, !PT ;  /* 0x0000010004087812 */ /* 0x000fe400078e3cff */
        /* <DEDUP_REMOVED lines=9> */
[----:B-1----:R-:W-:Y:S02]  /*04e0*/  VIMNMX R7, PT, PT, R7, R6, !PT ;  /* 0x0000000607077248 */ /* 0x002fe40007fe0100 */
[----:B------:R-:W-:-:S03]  /*04f0*/  LOP3.LUT R6, R2, 0x780, RZ, 0x3c, !PT ;  /* 0x0000078002067812 */ /* 0x000fc600078e3cff */
[----:B------:R-:W-:Y:S01]  /*0500*/  STS [R8+UR5+0x800], R7 ;  /* 0x0008000708007988 */ /* 0x000fe20008000805 */
[----:B------:R-:W-:Y:S06]  /*0510*/  BAR.SYNC.DEFER_BLOCKING 0x0 ;  /* 0x0000000000007b1d */ /* 0x000fec0000010000 */
[----:B------:R-:W-:Y:S04]  /*0520*/  LDS R5, [R2+UR5+0x800] ;  /* 0x0008000502057984 */ /* 0x000fe80008000800 */
[----:B------:R-:W0:Y:S02]  /*0530*/  LDS R10, [R6+UR5+0x800] ;  /* 0x00080005060a7984 */ /* 0x000e240008000800 */
[----:B0-----:R-:W-:-:S05]  /*0540*/  VIMNMX R11, PT, PT, R5, R10, PT ;  /* 0x0000000a050b7248 */ /* 0x001fca0003fe0100 */
        /* <DEDUP_REMOVED lines=8> */
[----:B------:R-:W-:Y:S04]  /*05d0*/  STS [R3+UR5+0x800], R8 ;  /* 0x0008000803007988 */ /* 0x000fe80008000805 */
[----:B------:R-:W0:Y:S02]  /*05e0*/  LDS R10, [R9+UR5] ;  /* 0x00000005090a7984 */ /* 0x000e240008000800 */
[----:B0-----:R-:W-:Y:S02]  /*05f0*/  VIMNMX R10, PT, PT, R7, R10, !PT ;  /* 0x0000000a070a7248 */ /* 0x001fe40007fe0100 */
[----:B------:R-:W-:-:S03]  /*0600*/  LOP3.LUT R7, R4, 0x180, RZ, 0x3c, !PT ;  /* 0x0000018004077812 */ /* 0x000fc600078e3cff */
[----:B------:R-:W-:Y:S01]  /*0610*/  STS [R9+UR5+0x800], R10 ;  /* 0x0008000a09007988 */ /* 0x000fe20008000805 */
[----:B------:R-:W-:Y:S06]  /*0620*/  BAR.SYNC.DEFER_BLOCKING 0x0 ;  /* 0x0000000000007b1d */ /* 0x000fec0000010000 */
[----:B------:R-:W-:Y:S04]  /*0630*/  LDS R6, [R4+UR5+0x800] ;  /* 0x0008000504067984 */ /* 0x000fe80008000800 */
[----:B------:R-:W0:Y:S02]  /*0640*/  LDS R5, [R7+UR5+0x800] ;  /* 0x0008000507057984 */ /* 0x000e240008000800 */
[----:B0-----:R-:W-:-:S02]  /*0650*/  VIMNMX R11, PT, PT, R6, R5, PT ;  /* 0x00000005060b7248 */ /* 0x001fc40003fe0100 */
[----:B------:R-:W-:-:S03]  /*0660*/  LOP3.LUT R5, R0, 0x3e0, RZ, 0xc0, !PT ;  /* 0x000003e000057812 */ /* 0x000fc600078ec0ff */
[----:B------:R-:W-:Y:S02]  /*0670*/  STS [R4+UR5], R11 ;  /* 0x0000000b04007988 */ /* 0x000fe40008000805 */
[----:B------:R-:W-:Y:S02]  /*0680*/  IMAD.IADD R5, R5, 0x1, R0 ;  /* 0x0000000105057824 */ /* 0x000fe400078e0200 */
[----:B------:R-:W0:Y:S02]  /*0690*/  LDS R13, [R7+UR5+0x800] ;  /* 0x00080005070d7984 */ /* 0x000e240008000800 */
[----:B------:R-:W-:-:S05]  /*06a0*/  IMAD.SHL.U32 R5, R5, 0x4, RZ ;  /* 0x0000000405057824 */ /* 0x000fca00078e00ff */
        /* <DEDUP_REMOVED lines=17> */
[----:B------:R0:W-:Y:S04]  /*07c0*/  STS [R2+UR5], R7 ;  /* 0x0000000702007988 */ /* 0x0001e80008000805 */
[----:B------:R-:W1:Y:S01]  /*07d0*/  LDS R13, [R11+UR5+0x800] ;  /* 0x000800050b0d7984 */ /* 0x000e620008000800 */
[----:B0-----:R-:W-:Y:S02]  /*07e0*/  LOP3.LUT R7, R4, 0x1c0, RZ, 0x3c, !PT ;  /* 0x000001c004077812 */ /* 0x001fe400078e3cff */
[----:B-1----:R-:W-:-:S05]  /*07f0*/  VIMNMX R6, PT, PT, R6, R13, !PT ;  /* 0x0000000d06067248 */ /* 0x002fca0007fe0100 */
        /* <DEDUP_REMOVED lines=22> */
[----:B0-----:R-:W-:Y:S01]  /*0960*/  VIMNMX R10, PT, PT, R9, R6, PT ;  /* 0x00000006090a7248 */ /* 0x001fe20003fe0100 */
[----:B------:R-:W-:-:S04]  /*0970*/  IMAD.IADD R6, R11, 0x1, R0 ;  /* 0x000000010b067824 */ /* 0x000fc800078e0200 */
[----:B------:R-:W-:Y:S01]  /*0980*/  STS [R5+UR5+0x800], R10 ;  /* 0x0008000a05007988 */ /* 0x000fe20008000805 */
[----:B------:R-:W-:-:S03]  /*0990*/  IMAD.SHL.U32 R6, R6, 0x4, RZ ;  /* 0x0000000406067824 */ /* 0x000fc600078e00ff */
[----:B------:R-:W0:Y:S02]  /*09a0*/  LDS R14, [R12+UR5] ;  /* 0x000000050c0e7984 */ /* 0x000e240008000800 */
[----:B------:R-:W-:Y:S02]  /*09b0*/  LOP3.LUT R8, R6, 0x40, RZ, 0x3c, !PT ;  /* 0x0000004006087812 */ /* 0x000fe400078e3cff */
[----:B0-----:R-:W-:-:S05]  /*09c0*/  VIMNMX R9, PT, PT, R9, R14, !PT ;  /* 0x0000000e09097248 */ /* 0x001fca0007fe0100 */
        /* <DEDUP_REMOVED lines=8> */
[----:B-1----:R-:W-:Y:S02]  /*0a50*/  VIMNMX R7, PT, PT, R7, R10, !PT ;  /* 0x0000000a07077248 */ /* 0x002fe40007fe0100 */
[----:B------:R-:W-:-:S03]  /*0a60*/  LOP3.LUT R10, R2, 0x7e0, RZ, 0x3c, !PT ;  /* 0x000007e0020a7812 */ /* 0x000fc600078e3cff */
        /* <DEDUP_REMOVED lines=18> */
[----:B------:R0:W-:Y:S01]  /*0b90*/  STS [R11+UR5], R12 ;  /* 0x0000000c0b007988 */ /* 0x0001e20008000805 */
[----:B------:R-:W-:Y:S01]  /*0ba0*/  BAR.SYNC.DEFER_BLOCKING 0x0 ;  /* 0x0000000000007b1d */ /* 0x000fe20000010000 */
[----:B0-----:R-:W-:-:S05]  /*0bb0*/  LOP3.LUT R11, R6, 0x60, RZ, 0x3c, !PT ;  /* 0x00000060060b7812 */ /* 0x001fca00078e3cff */
[----:B------:R-:W-:Y:S04]  /*0bc0*/  LDS R7, [R4+UR5] ;  /* 0x0000000504077984 */ /* 0x000fe80008000800 */
[----:B------:R-:W0:Y:S02]  /*0bd0*/  LDS R10, [R13+UR5] ;  /* 0x000000050d0a7984 */ /* 0x000e240008000800 */
[----:B0-----:R-:W-:-:S05]  /*0be0*/  VIMNMX R9, PT, PT, R7, R10, PT ;  /* 0x0000000a07097248 */ /* 0x001fca0003fe0100 */
[----:B------:R-:W-:Y:S04]  /*0bf0*/  STS [R4+UR5+0x800], R9 ;  /* 0x0008000904007988 */ /* 0x000fe80008000805 */
[----:B------:R-:W0:Y:S02]  /*0c00*/  LDS R10, [R13+UR5] ;  /* 0x000000050d0a7984 */ /* 0x000e240008000800 */
[----:B0-----:R-:W-:-:S05]  /*0c10*/  VIMNMX R10, PT, PT, R7, R10, !PT ;  /* 0x0000000a070a7248 */ /* 0x001fca0007fe0100 */
        /* <DEDUP_REMOVED lines=39> */
[----:B------:R0:W-:Y:S01]  /*0e90*/  STS [R13+UR5+0x800], R10 ;  /* 0x0008000a0d007988 */ /* 0x0001e20008000805 */
[----:B------:R-:W-:Y:S01]  /*0ea0*/  BAR.SYNC.DEFER_BLOCKING 0x0 ;  /* 0x0000000000007b1d */ /* 0x000fe20000010000 */
[----:B0-----:R-:W-:-:S05]  /*0eb0*/  LOP3.LUT R10, R5, 0xf0, RZ, 0x3c, !PT ;  /* 0x000000f0050a7812 */ /* 0x001fca00078e3cff */
        /* <DEDUP_REMOVED lines=20> */
[----:B------:R-:W-:Y:S04]  /*1000*/  STS [R5+UR5], R12 ;  /* 0x0000000c05007988 */ /* 0x000fe80008000805 */
[----:B------:R-:W0:Y:S02]  /*1010*/  LDS R14, [R10+UR5+0x800] ;  /* 0x000800050a0e7984 */ /* 0x000e240008000800 */
[----:B0-----:R-:W-:Y:S02]  /*1020*/  VIMNMX R9, PT, PT, R9, R14, !PT ;  /* 0x0000000e09097248 */ /* 0x001fe40007fe0100 */
        /* <DEDUP_REMOVED lines=88> */
[----:B0-----:R-:W-:-:S02]  /*15b0*/  VIMNMX R13, PT, PT, R10, R9, PT ;  /* 0x000000090a0d7248 */ /* 0x001fc40003fe0100 */
[----:B------:R-:W-:-:S03]  /*15c0*/  LOP3.LUT R9, R0, 0x3fe, RZ, 0xc0, !PT ;  /* 0x000003fe00097812 */ /* 0x000fc600078ec0ff */
[----:B------:R0:W-:Y:S02]  /*15d0*/  STS [R8+UR5], R13 ;  /* 0x0000000d08007988 */ /* 0x0001e40008000805 */
[----:B------:R-:W-:Y:S02]  /*15e0*/  IMAD.IADD R9, R9, 0x1, R0 ;  /* 0x0000000109097824 */ /* 0x000fe400078e0200 */
[----:B------:R-:W1:Y:S02]  /*15f0*/  LDS R17, [R15+UR5+0x800] ;  /* 0x000800050f117984 */ /* 0x000e640008000800 */
[----:B------:R-:W-:Y:S01]  /*1600*/  IMAD.SHL.U32 R9, R9, 0x4, RZ ;  /* 0x0000000409097824 */ /* 0x000fe200078e00ff */
[----:B0-----:R-:W-:-:S04]  /*1610*/  LOP3.LUT R13, R2, 0x7fc, RZ, 0x3c, !PT ;  /* 0x000007fc020d7812 */ /* 0x001fc800078e3cff */
[----:B------:R-:W-:Y:S02]  /*1620*/  LOP3.LUT R12, R9, 0x8, RZ, 0x3c, !PT ;  /* 0x00000008090c7812 */ /* 0x000fe400078e3cff */
        /* <DEDUP_REMOVED lines=70> */
[----:B0-----:R-:W-:Y:S02]  /*1a90*/  LEA R8, R0, UR5, 0x3 ;  /* 0x0000000500087c11 */ /* 0x001fe4000f8e18ff */
[----:B-1----:R-:W-:Y:S02]  /*1aa0*/  VIMNMX R3, PT, PT, R3, R4, !PT ;  /* 0x0000000403037248 */ /* 0x002fe40007fe0100 */
        /* <DEDUP_REMOVED lines=9> */
[----:B------:R0:W-:Y:S01]  /*1b40*/  STS [R4+UR5+0x800], R5 ;  /* 0x0008000504007988 */ /* 0x0001e20008000805 */
[----:B------:R-:W-:Y:S01]  /*1b50*/  UIADD3 UR5, UPT, UPT, UR5, 0x800, URZ ;  /* 0x0000080005057890 */ /* 0x000fe2000fffe0ff */
[----:B------:R-:W-:Y:S05]  /*1b60*/  BAR.SYNC.DEFER_BLOCKING 0x0 ;  /* 0x0000000000007b1d */ /* 0x000fea0000010000 */
[----:B------:R-:W-:-:S03]  /*1b70*/  LEA R3, R0, UR5, 0x3 ;  /* 0x0000000500037c11 */ /* 0x000fc6000f8e18ff */
[----:B0-----:R-:W0:Y:S01]  /*1b80*/  LDC.64 R4, c[0x0][0x388] ;  /* 0x0000e200ff047b82 */ /* 0x001e220000000a00 */
[----:B------:R-:W1:Y:S02]  /*1b90*/  LDS.64 R6, [R8+0x800] ;  /* 0x0008000008067984 */ /* 0x000e640000000a00 */
[CC--:B-1----:R-:W-:Y:S02]  /*1ba0*/  VIMNMX R12, PT, PT, R6.reuse, R7.reuse, PT ;  /* 0x00000007060c7248 */ /* 0x0c2fe40003fe0100 */
[----:B------:R-:W-:Y:S01]  /*1bb0*/  VIMNMX R13, PT, PT, R6, R7, !PT ;  /* 0x00000007060d7248 */ /* 0x000fe20007fe0100 */
[C---:B------:R-:W-:Y:S02]  /*1bc0*/  IMAD R6, R0.reuse, -0x4, R3 ;  /* 0xfffffffc00067824 */ /* 0x040fe400078e0203 */
[----:B------:R-:W-:Y:S02]  /*1bd0*/  VIADD R3, R0, UR4 ;  /* 0x0000000400037c36 */ /* 0x000fe40008000000 */
[----:B------:R-:W-:Y:S02]  /*1be0*/  STS.64 [R8], R12 ;  /* 0x0000000c08007388 */ /* 0x000fe40000000a00 */
[C---:B------:R-:W-:Y:S01]  /*1bf0*/  VIADD R11, R3.reuse, 0x100 ;  /* 0x00000100030b7836 */ /* 0x040fe20000000000 */
[----:B------:R-:W-:Y:S01]  /*1c00*/  BAR.SYNC.DEFER_BLOCKING 0x0 ;  /* 0x0000000000007b1d */ /* 0x000fe20000010000 */
[----:B0-----:R-:W-:-:S04]  /*1c10*/  IMAD.WIDE.U32 R2, R3, 0x4, R4 ;  /* 0x0000000403027825 */ /* 0x001fc800078e0004 */
[----:B------:R-:W-:Y:S01]  /*1c20*/  IMAD.WIDE.U32 R4, R11, 0x4, R4 ;  /* 0x000000040b047825 */ /* 0x000fe200078e0004 */
[----:B------:R-:W0:Y:S04]  /*1c30*/  LDS R7, [R6+-0x800] ;  /* 0xfff8000006077984 */ /* 0x000e280000000800 */
[----:B------:R-:W1:Y:S04]  /*1c40*/  LDS R9, [R6+-0x400] ;  /* 0xfffc000006097984 */ /* 0x000e680000000800 */
[----:B0-----:R-:W-:Y:S04]  /*1c50*/  STG.E desc[UR8][R2.64], R7 ;  /* 0x0000000702007986 */ /* 0x001fe8000c101908 */
[----:B-1----:R-:W-:Y:S01]  /*1c60*/  STG.E desc[UR8][R4.64], R9 ;  /* 0x0000000904007986 */ /* 0x002fe2000c101908 */
[----:B------:R-:W-:Y:S05]  /*1c70*/  EXIT ;  /* 0x000000000000794d */ /* 0x000fea0003800000 */
.L_x_0:
[----:B------:R-:W-:-:S00]  /*1c80*/  BRA `(.L_x_0) ;  /* 0xfffffffc00fc7947 */ /* 0x000fc0000383ffff */
[----:B------:R-:W-:-:S00]  /*1c90*/  NOP ;  /* 0x0000000000007918 */ /* 0x000fc00000000000 */
        /* <DEDUP_REMOVED lines=14> */
.L_x_1:


//--------------------- .nv.shared._Z10vsortSmallPiS_ --------------------------
	.section	.nv.shared._Z10vsortSmallPiS_,"aw",@nobits
	.sectionflags	@""
	.align	16
	.zero		1024


//--------------------- .nv.shared.reserved.0     --------------------------
	.section	.nv.shared.reserved.0,"aw",@nobits
	.weak		__nv_reservedSMEM_offset_0_alias
	.size		__nv_reservedSMEM_offset_0_alias, 0, 64
	.other		__nv_reservedSMEM_offset_0_alias,@"STO_CUDA_RESERVED_SHARED STV_DEFAULT"
__nv_reservedSMEM_offset_0_alias:
	.zero		0
	.zero		64


//--------------------- .nv.constant0._Z10vsortSmallPiS_ --------------------------
	.section	.nv.constant0._Z10vsortSmallPiS_,"a",@progbits
	.sectionflags	@""
	.align	4
.nv.constant0._Z10vsortSmallPiS_:
	.zero		912


//--------------------- SYMBOLS --------------------------

	.type		.nv.reservedSmem.offset0,@object
	.size		.nv.reservedSmem.offset0,0x4
	.type		.nv.reservedSmem.cap,@object
	.size		.nv.reservedSmem.cap,0x4
